//
// Generated by NVIDIA NVVM Compiler
//
// Compiler Build ID: CL-36424714
// Cuda compilation tools, release 13.0, V13.0.88
// Based on NVVM 20.0.0
//

.version 9.0
.target sm_100
.address_size 64

	// .globl	_Z7oddEvenPii

.visible .entry _Z7oddEvenPii(
	.param .u64 .ptr .align 1 _Z7oddEvenPii_param_0,
	.param .u32 _Z7oddEvenPii_param_1
)
{
	.reg .pred 	%p<5>;
	.reg .b32 	%r<12>;
	.reg .b64 	%rd<7>;

	ld.param.u64 	%rd3, [_Z7oddEvenPii_param_0];
	ld.param.u32 	%r5, [_Z7oddEvenPii_param_1];
	mov.u32 	%r7, %ctaid.x;
	mov.u32 	%r8, %ntid.x;
	mov.u32 	%r9, %tid.x;
	mad.lo.s32 	%r10, %r7, %r8, %r9;
	and.b32  	%r11, %r10, -2147483647;
	setp.ne.s32 	%p1, %r11, 1;
	add.s32 	%r2, %r10, 1;
	setp.ge.s32 	%p2, %r2, %r5;
	or.pred  	%p3, %p1, %p2;
	@%p3 bra 	$L__BB0_3;
	cvta.to.global.u64 	%rd4, %rd3;
	mul.wide.u32 	%rd5, %r10, 4;
	add.s64 	%rd1, %rd4, %rd5;
	ld.global.u32 	%r3, [%rd1];
	mul.wide.u32 	%rd6, %r2, 4;
	add.s64 	%rd2, %rd4, %rd6;
	ld.global.u32 	%r4, [%rd2];
	setp.le.s32 	%p4, %r3, %r4;
	@%p4 bra 	$L__BB0_3;
	st.global.u32 	[%rd1], %r4;
	st.global.u32 	[%rd2], %r3;
$L__BB0_3:
	ret;

}
	// .globl	_Z7evenOddPii
.visible .entry _Z7evenOddPii(
	.param .u64 .ptr .align 1 _Z7evenOddPii_param_0,
	.param .u32 _Z7evenOddPii_param_1
)
{
	.reg .pred 	%p<5>;
	.reg .b32 	%r<12>;
	.reg .b64 	%rd<5>;

	ld.param.u64 	%rd2, [_Z7evenOddPii_param_0];
	ld.param.u32 	%r4, [_Z7evenOddPii_param_1];
	mov.u32 	%r6, %ctaid.x;
	mov.u32 	%r7, %ntid.x;
	mov.u32 	%r8, %tid.x;
	mad.lo.s32 	%r9, %r6, %r7, %r8;
	and.b32  	%r10, %r9, 1;
	setp.eq.b32 	%p1, %r10, 1;
	add.s32 	%r11, %r9, 1;
	setp.ge.s32 	%p2, %r11, %r4;
	or.pred  	%p3, %p1, %p2;
	@%p3 bra 	$L__BB1_3;
	cvta.to.global.u64 	%rd3, %rd2;
	mul.wide.s32 	%rd4, %r9, 4;
	add.s64 	%rd1, %rd3, %rd4;
	ld.global.u32 	%r2, [%rd1];
	ld.global.u32 	%r3, [%rd1+4];
	setp.le.s32 	%p4, %r2, %r3;
	@%p4 bra 	$L__BB1_3;
	st.global.u32 	[%rd1], %r3;
	st.global.u32 	[%rd1+4], %r2;
$L__BB1_3:
	ret;

}


// ===== COMPILED SASS (sm_100) =====

	.target	sm_100

	.elftype	@"ET_EXEC"


//--------------------- .note.nv.tkinfo           --------------------------
	.section	.note.nv.tkinfo,"",@"SHT_NOTE"
	.sectionflags	@"SHF_NOTE_NV_TKINFO"
	.tkinfo
        /*0018*/ 	.word	0x00000002
        /*0030*/ 	.string	""
        /*0030*/ 	.string	"ptxas"
        /*0030*/ 	.string	"Cuda compilation tools, release 13.0, V13.0.88"
        /*0030*/ 	.string	"Build cuda_13.0.r13.0/compiler.36424714_0"
        /*0030*/ 	.string	"-arch sm_100 -m 64 "



//--------------------- .note.nv.cuinfo           --------------------------
	.section	.note.nv.cuinfo,"",@"SHT_NOTE"
	.sectionflags	@"SHF_NOTE_NV_CUINFO"
        /*0018*/ 	.short	0x0002
        /*001a*/ 	.short	0x0064
        /*001c*/ 	.short	0x0082
	.zero		2


//--------------------- .nv.info                  --------------------------
	.section	.nv.info,"",@"SHT_CUDA_INFO"
	.align	4


	//----- nvinfo : EIATTR_REGCOUNT
	.align		4
        /*0000*/ 	.byte	0x04, 0x2f
        /*0002*/ 	.short	(.L_1 - .L_0)
	.align		4
.L_0:
        /*0004*/ 	.word	index@(_Z7oddEvenPii)
        /*0008*/ 	.word	0x0000000a


	//----- nvinfo : EIATTR_FRAME_SIZE
	.align		4
.L_1:
        /*000c*/ 	.byte	0x04, 0x11
        /*000e*/ 	.short	(.L_3 - .L_2)
	.align		4
.L_2:
        /*0010*/ 	.word	index@(_Z7oddEvenPii)
        /*0014*/ 	.word	0x00000000


	//----- nvinfo : EIATTR_REGCOUNT
	.align		4
.L_3:
        /*0018*/ 	.byte	0x04, 0x2f
        /*001a*/ 	.short	(.L_5 - .L_4)
	.align		4
.L_4:
        /*001c*/ 	.word	index@(_Z7evenOddPii)
        /*0020*/ 	.word	0x00000008


	//----- nvinfo : EIATTR_FRAME_SIZE
	.align		4
.L_5:
        /*0024*/ 	.byte	0x04, 0x11
        /*0026*/ 	.short	(.L_7 - .L_6)
	.align		4
.L_6:
        /*0028*/ 	.word	index@(_Z7evenOddPii)
        /*002c*/ 	.word	0x00000000


	//----- nvinfo : EIATTR_MIN_STACK_SIZE
	.align		4
.L_7:
        /*0030*/ 	.byte	0x04, 0x12
        /*0032*/ 	.short	(.L_9 - .L_8)
	.align		4
.L_8:
        /*0034*/ 	.word	index@(_Z7evenOddPii)
        /*0038*/ 	.word	0x00000000


	//----- nvinfo : EIATTR_MIN_STACK_SIZE
	.align		4
.L_9:
        /*003c*/ 	.byte	0x04, 0x12
        /*003e*/ 	.short	(.L_11 - .L_10)
	.align		4
.L_10:
        /*0040*/ 	.word	index@(_Z7oddEvenPii)
        /*0044*/ 	.word	0x00000000
.L_11:


//--------------------- .nv.compat                --------------------------
	.section	.nv.compat,"",@"SHT_CUDA_COMPAT_INFO"
	.align	4
        /*0000*/ 	.byte	0x02, 0x09, 0x00, 0x00, 0x02, 0x02, 0x01, 0x00, 0x02, 0x05, 0x05, 0x00, 0x03, 0x07, 0x01, 0x01
        /*0010*/ 	.byte	0x02, 0x03, 0x00, 0x00, 0x02, 0x06, 0x01, 0x00, 0x04, 0x0b, 0x08, 0x00, 0x09, 0x00, 0x00, 0x00
        /*0020*/ 	.byte	0x00, 0x00, 0x00, 0x00


//--------------------- .nv.info._Z7evenOddPii    --------------------------
	.section	.nv.info._Z7evenOddPii,"",@"SHT_CUDA_INFO"
	.sectionflags	@""
	.align	4


	//----- nvinfo : EIATTR_CUDA_API_VERSION
	.align		4
        /*0000*/ 	.byte	0x04, 0x37
        /*0002*/ 	.short	(.L_13 - .L_12)
.L_12:
        /*0004*/ 	.word	0x00000082


	//----- nvinfo : EIATTR_KPARAM_INFO
	.align		4
.L_13:
        /*0008*/ 	.byte	0x04, 0x17
        /*000a*/ 	.short	(.L_15 - .L_14)
.L_14:
        /*000c*/ 	.word	0x00000000
        /*0010*/ 	.short	0x0001
        /*0012*/ 	.short	0x0008
        /*0014*/ 	.byte	0x00, 0xf0, 0x11, 0x00


	//----- nvinfo : EIATTR_KPARAM_INFO
	.align		4
.L_15:
        /*0018*/ 	.byte	0x04, 0x17
        /*001a*/ 	.short	(.L_17 - .L_16)
.L_16:
        /*001c*/ 	.word	0x00000000
        /*0020*/ 	.short	0x0000
        /*0022*/ 	.short	0x0000
        /*0024*/ 	.byte	0x00, 0xf5, 0x21, 0x00


	//----- nvinfo : EIATTR_SPARSE_MMA_MASK
	.align		4
.L_17:
        /*0028*/ 	.byte	0x03, 0x50
        /*002a*/ 	.short	0x0000


	//----- nvinfo : EIATTR_MAXREG_COUNT
	.align		4
        /*002c*/ 	.byte	0x03, 0x1b
        /*002e*/ 	.short	0x00ff


	//----- nvinfo : EIATTR_MERCURY_ISA_VERSION
	.align		4
        /*0030*/ 	.byte	0x03, 0x5f
        /*0032*/ 	.short	0x0101


	//----- nvinfo : EIATTR_VRC_CTA_INIT_COUNT
	.align		4
        /*0034*/ 	.byte	0x02, 0x4a
	.zero		1
	.zero		1


	//----- nvinfo : EIATTR_EXIT_INSTR_OFFSETS
	.align		4
        /*0038*/ 	.byte	0x04, 0x1c
        /*003a*/ 	.short	(.L_19 - .L_18)


	//   ....[0]....
.L_18:
        /*003c*/ 	.word	0x000000a0


	//   ....[1]....
        /*0040*/ 	.word	0x00000110


	//   ....[2]....
        /*0044*/ 	.word	0x00000140


	//----- nvinfo : EIATTR_CBANK_PARAM_SIZE
	.align		4
.L_19:
        /*0048*/ 	.byte	0x03, 0x19
        /*004a*/ 	.short	0x000c


	//----- nvinfo : EIATTR_PARAM_CBANK
	.align		4
        /*004c*/ 	.byte	0x04, 0x0a
        /*004e*/ 	.short	(.L_21 - .L_20)
	.align		4
.L_20:
        /*0050*/ 	.word	index@(.nv.constant0._Z7evenOddPii)
        /*0054*/ 	.short	0x0380
        /*0056*/ 	.short	0x000c


	//----- nvinfo : EIATTR_SW_WAR
	.align		4
.L_21:
        /*0058*/ 	.byte	0x04, 0x36
        /*005a*/ 	.short	(.L_23 - .L_22)
.L_22:
        /*005c*/ 	.word	0x00000008
.L_23:


//--------------------- .nv.info._Z7oddEvenPii    --------------------------
	.section	.nv.info._Z7oddEvenPii,"",@"SHT_CUDA_INFO"
	.sectionflags	@""
	.align	4


	//----- nvinfo : EIATTR_CUDA_API_VERSION
	.align		4
        /*0000*/ 	.byte	0x04, 0x37
        /*0002*/ 	.short	(.L_25 - .L_24)
.L_24:
        /*0004*/ 	.word	0x00000082


	//----- nvinfo : EIATTR_KPARAM_INFO
	.align		4
.L_25:
        /*0008*/ 	.byte	0x04, 0x17
        /*000a*/ 	.short	(.L_27 - .L_26)
.L_26:
        /*000c*/ 	.word	0x00000000
        /*0010*/ 	.short	0x0001
        /*0012*/ 	.short	0x0008
        /*0014*/ 	.byte	0x00, 0xf0, 0x11, 0x00


	//----- nvinfo : EIATTR_KPARAM_INFO
	.align		4
.L_27:
        /*0018*/ 	.byte	0x04, 0x17
        /*001a*/ 	.short	(.L_29 - .L_28)
.L_28:
        /*001c*/ 	.word	0x00000000
        /*0020*/ 	.short	0x0000
        /*0022*/ 	.short	0x0000
        /*0024*/ 	.byte	0x00, 0xf5, 0x21, 0x00


	//----- nvinfo : EIATTR_SPARSE_MMA_MASK
	.align		4
.L_29:
        /*0028*/ 	.byte	0x03, 0x50
        /*002a*/ 	.short	0x0000


	//----- nvinfo : EIATTR_MAXREG_COUNT
	.align		4
        /*002c*/ 	.byte	0x03, 0x1b
        /*002e*/ 	.short	0x00ff


	//----- nvinfo : EIATTR_MERCURY_ISA_VERSION
	.align		4
        /*0030*/ 	.byte	0x03, 0x5f
        /*0032*/ 	.short	0x0101


	//----- nvinfo : EIATTR_VRC_CTA_INIT_COUNT
	.align		4
        /*0034*/ 	.byte	0x02, 0x4a
	.zero		1
	.zero		1


	//----- nvinfo : EIATTR_EXIT_INSTR_OFFSETS
	.align		4
        /*0038*/ 	.byte	0x04, 0x1c
        /*003a*/ 	.short	(.L_31 - .L_30)


	//   ....[0]....
.L_30:
        /*003c*/ 	.word	0x000000a0


	//   ....[1]....
        /*0040*/ 	.word	0x00000120


	//   ....[2]....
        /*0044*/ 	.word	0x00000150


	//----- nvinfo : EIATTR_CBANK_PARAM_SIZE
	.align		4
.L_31:
        /*0048*/ 	.byte	0x03, 0x19
        /*004a*/ 	.short	0x000c


	//----- nvinfo : EIATTR_PARAM_CBANK
	.align		4
        /*004c*/ 	.byte	0x04, 0x0a
        /*004e*/ 	.short	(.L_33 - .L_32)
	.align		4
.L_32:
        /*0050*/ 	.word	index@(.nv.constant0._Z7oddEvenPii)
        /*0054*/ 	.short	0x0380
        /*0056*/ 	.short	0x000c


	//----- nvinfo : EIATTR_SW_WAR
	.align		4
.L_33:
        /*0058*/ 	.byte	0x04, 0x36
        /*005a*/ 	.short	(.L_35 - .L_34)
.L_34:
        /*005c*/ 	.word	0x00000008
.L_35:


//--------------------- .nv.callgraph             --------------------------
	.section	.nv.callgraph,"",@"SHT_CUDA_CALLGRAPH"
	.align	4
	.sectionentsize	8
	.align		4
        /*0000*/ 	.word	0x00000000
	.align		4
        /*0004*/ 	.word	0xffffffff
	.align		4
        /*0008*/ 	.word	0x00000000
	.align		4
        /*000c*/ 	.word	0xfffffffe
	.align		4
        /*0010*/ 	.word	0x00000000
	.align		4
        /*0014*/ 	.word	0xfffffffd
	.align		4
        /*0018*/ 	.word	0x00000000
	.align		4
        /*001c*/ 	.word	0xfffffffc


//--------------------- .text._Z7evenOddPii       --------------------------
	.section	.text._Z7evenOddPii,"ax",@progbits
	.align	128
        .global         _Z7evenOddPii
        .type           _Z7evenOddPii,@function
        .size           _Z7evenOddPii,(.L_x_2 - _Z7evenOddPii)
        .other          _Z7evenOddPii,@"STO_CUDA_ENTRY STV_DEFAULT"
_Z7evenOddPii:
.text._Z7evenOddPii:
[----:B------:R-:W-:Y:S01]  /*0000*/  LDC R1, c[0x0][0x37c] ;  /* 0x0000df00ff017b82 */ /* 0x000fe20000000800 */
[----:B------:R-:W0:Y:S07]  /*0010*/  S2R R0, SR_TID.X ;  /* 0x0000000000007919 */ /* 0x000e2e0000002100 */
[----:B------:R-:W0:Y:S01]  /*0020*/  S2UR UR4, SR_CTAID.X ;  /* 0x00000000000479c3 */ /* 0x000e220000002500 */
[----:B------:R-:W1:Y:S07]  /*0030*/  LDCU UR5, c[0x0][0x388] ;  /* 0x00007100ff0577ac */ /* 0x000e6e0008000800 */
[----:B------:R-:W0:Y:S02]  /*0040*/  LDC R5, c[0x0][0x360] ;  /* 0x0000d800ff057b82 */ /* 0x000e240000000800 */
[----:B0-----:R-:W-:-:S04]  /*0050*/  IMAD R5, R5, UR4, R0 ;  /* 0x0000000405057c24 */ /* 0x001fc8000f8e0200 */
[C---:B------:R-:W-:Y:S01]  /*0060*/  VIADD R2, R5.reuse, 0x1 ;  /* 0x0000000105027836 */ /* 0x040fe20000000000 */
[----:B------:R-:W-:-:S04]  /*0070*/  LOP3.LUT R0, R5, 0x1, RZ, 0xc0, !PT ;  /* 0x0000000105007812 */ /* 0x000fc800078ec0ff */
[----:B-1----:R-:W-:-:S04]  /*0080*/  ISETP.GE.AND P0, PT, R2, UR5, PT ;  /* 0x0000000502007c0c */ /* 0x002fc8000bf06270 */
[----:B------:R-:W-:-:S13]  /*0090*/  ISETP.EQ.U32.OR P0, PT, R0, 0x1, P0 ;  /* 0x000000010000780c */ /* 0x000fda0000702470 */
[----:B------:R-:W-:Y:S05]  /*00a0*/  @P0 EXIT ;  /* 0x000000000000094d */ /* 0x000fea0003800000 */
[----:B------:R-:W0:Y:S01]  /*00b0*/  LDC.64 R2, c[0x0][0x380] ;  /* 0x0000e000ff027b82 */ /* 0x000e220000000a00 */
[----:B------:R-:W1:Y:S01]  /*00c0*/  LDCU.64 UR4, c[0x0][0x358] ;  /* 0x00006b00ff0477ac */ /* 0x000e620008000a00 */
[----:B0-----:R-:W-:-:S05]  /*00d0*/  IMAD.WIDE R2, R5, 0x4, R2 ;  /* 0x0000000405027825 */ /* 0x001fca00078e0202 */
[----:B-1----:R-:W2:Y:S04]  /*00e0*/  LDG.E R5, desc[UR4][R2.64] ;  /* 0x0000000402057981 */ /* 0x002ea8000c1e1900 */
[----:B------:R-:W2:Y:S02]  /*00f0*/  LDG.E R0, desc[UR4][R2.64+0x4] ;  /* 0x0000040402007981 */ /* 0x000ea4000c1e1900 */
[----:B--2---:R-:W-:-:S13]  /*0100*/  ISETP.GT.AND P0, PT, R5, R0, PT ;  /* 0x000000000500720c */ /* 0x004fda0003f04270 */
[----:B------:R-:W-:Y:S05]  /*0110*/  @!P0 EXIT ;  /* 0x000000000000894d */ /* 0x000fea0003800000 */
[----:B------:R-:W-:Y:S04]  /*0120*/  STG.E desc[UR4][R2.64], R0 ;  /* 0x0000000002007986 */ /* 0x000fe8000c101904 */
[----:B------:R-:W-:Y:S01]  /*0130*/  STG.E desc[UR4][R2.64+0x4], R5 ;  /* 0x0000040502007986 */ /* 0x000fe2000c101904 */
[----:B------:R-:W-:Y:S05]  /*0140*/  EXIT ;  /* 0x000000000000794d */ /* 0x000fea0003800000 */
.L_x_0:
[----:B------:R-:W-:-:S00]  /*0150*/  BRA `(.L_x_0) ;  /* 0xfffffffc00fc7947 */ /* 0x000fc0000383ffff */
[----:B------:R-:W-:-:S00]  /*0160*/  NOP ;  /* 0x0000000000007918 */ /* 0x000fc00000000000 */
        /* <DEDUP_REMOVED lines=9> */
.L_x_2:


//--------------------- .text._Z7oddEvenPii       --------------------------
	.section	.text._Z7oddEvenPii,"ax",@progbits
	.align	128
        .global         _Z7oddEvenPii
        .type           _Z7oddEvenPii,@function
        .size           _Z7oddEvenPii,(.L_x_3 - _Z7oddEvenPii)
        .other          _Z7oddEvenPii,@"STO_CUDA_ENTRY STV_DEFAULT"
_Z7oddEvenPii:
.text._Z7oddEvenPii:
[----:B------:R-:W-:Y:S01]  /*0000*/  LDC R1, c[0x0][0x37c] ;  /* 0x0000df00ff017b82 */ /* 0x000fe20000000800 */
[----:B------:R-:W0:Y:S07]  /*0010*/  S2R R0, SR_TID.X ;  /* 0x0000000000007919 */ /* 0x000e2e0000002100 */
[----:B------:R-:W0:Y:S01]  /*0020*/  S2UR UR4, SR_CTAID.X ;  /* 0x00000000000479c3 */ /* 0x000e220000002500 */
[----:B------:R-:W1:Y:S07]  /*0030*/  LDCU UR5, c[0x0][0x388] ;  /* 0x00007100ff0577ac */ /* 0x000e6e0008000800 */
[----:B------:R-:W0:Y:S02]  /*0040*/  LDC R3, c[0x0][0x360] ;  /* 0x0000d800ff037b82 */ /* 0x000e240000000800 */
[----:B0-----:R-:W-:-:S05]  /*0050*/  IMAD R3, R3, UR4, R0 ;  /* 0x0000000403037c24 */ /* 0x001fca000f8e0200 */
[C---:B------:R-:W-:Y:S02]  /*0060*/  IADD3 R7, PT, PT, R3.reuse, 0x1, RZ ;  /* 0x0000000103077810 */ /* 0x040fe40007ffe0ff */
[----:B------:R-:W-:Y:S02]  /*0070*/  LOP3.LUT R0, R3, 0x80000001, RZ, 0xc0, !PT ;  /* 0x8000000103007812 */ /* 0x000fe400078ec0ff */
[----:B-1----:R-:W-:-:S04]  /*0080*/  ISETP.GE.AND P0, PT, R7, UR5, PT ;  /* 0x0000000507007c0c */ /* 0x002fc8000bf06270 */
[----:B------:R-:W-:-:S13]  /*0090*/  ISETP.NE.OR P0, PT, R0, 0x1, P0 ;  /* 0x000000010000780c */ /* 0x000fda0000705670 */
[----:B------:R-:W-:Y:S05]  /*00a0*/  @P0 EXIT ;  /* 0x000000000000094d */ /* 0x000fea0003800000 */
[----:B------:R-:W0:Y:S01]  /*00b0*/  LDC.64 R4, c[0x0][0x380] ;  /* 0x0000e000ff047b82 */ /* 0x000e220000000a00 */
[----:B------:R-:W1:Y:S01]  /*00c0*/  LDCU.64 UR4, c[0x0][0x358] ;  /* 0x00006b00ff0477ac */ /* 0x000e620008000a00 */
[----:B0-----:R-:W-:-:S04]  /*00d0*/  IMAD.WIDE.U32 R2, R3, 0x4, R4 ;  /* 0x0000000403027825 */ /* 0x001fc800078e0004 */
[----:B------:R-:W-:Y:S02]  /*00e0*/  IMAD.WIDE.U32 R4, R7, 0x4, R4 ;  /* 0x0000000407047825 */ /* 0x000fe400078e0004 */
[----:B-1----:R-:W2:Y:S04]  /*00f0*/  LDG.E R7, desc[UR4][R2.64] ;  /* 0x0000000402077981 */ /* 0x002ea8000c1e1900 */
[----:B------:R-:W2:Y:S02]  /*0100*/  LDG.E R0, desc[UR4][R4.64] ;  /* 0x0000000404007981 */ /* 0x000ea4000c1e1900 */
[----:B--2---:R-:W-:-:S13]  /*0110*/  ISETP.GT.AND P0, PT, R7, R0, PT ;  /* 0x000000000700720c */ /* 0x004fda0003f04270 */
[----:B------:R-:W-:Y:S05]  /*0120*/  @!P0 EXIT ;  /* 0x000000000000894d */ /* 0x000fea0003800000 */
[----:B------:R-:W-:Y:S04]  /*0130*/  STG.E desc[UR4][R2.64], R0 ;  /* 0x0000000002007986 */ /* 0x000fe8000c101904 */
[----:B------:R-:W-:Y:S01]  /*0140*/  STG.E desc[UR4][R4.64], R7 ;  /* 0x0000000704007986 */ /* 0x000fe2000c101904 */
[----:B------:R-:W-:Y:S05]  /*0150*/  EXIT ;  /* 0x000000000000794d */ /* 0x000fea0003800000 */
.L_x_1:
        /* <DEDUP_REMOVED lines=10> */
.L_x_3:


//--------------------- .nv.shared.reserved.0     --------------------------
	.section	.nv.shared.reserved.0,"aw",@nobits
	.weak		__nv_reservedSMEM_offset_0_alias
	.size		__nv_reservedSMEM_offset_0_alias, 0, 64
	.other		__nv_reservedSMEM_offset_0_alias,@"STO_CUDA_RESERVED_SHARED STV_DEFAULT"
__nv_reservedSMEM_offset_0_alias:
	.zero		0
	.zero		64


//--------------------- .nv.constant0._Z7evenOddPii --------------------------
	.section	.nv.constant0._Z7evenOddPii,"a",@progbits
	.sectionflags	@""
	.align	4
.nv.constant0._Z7evenOddPii:
	.zero		908


//--------------------- .nv.constant0._Z7oddEvenPii --------------------------
	.section	.nv.constant0._Z7oddEvenPii,"a",@progbits
	.sectionflags	@""
	.align	4
.nv.constant0._Z7oddEvenPii:
	.zero		908


//--------------------- SYMBOLS --------------------------

	.type		.nv.reservedSmem.offset0,@object
	.size		.nv.reservedSmem.offset0,0x4
